//
// Generated by NVIDIA NVVM Compiler
//
// Compiler Build ID: CL-36424714
// Cuda compilation tools, release 13.0, V13.0.88
// Based on NVVM 20.0.0
//

.version 9.0
.target sm_100
.address_size 64

	// .globl	_Z22print_details_of_warpsv
.extern .func  (.param .b32 func_retval0) vprintf
(
	.param .b64 vprintf_param_0,
	.param .b64 vprintf_param_1
)
;
.global .align 1 .b8 $str[72] = {116, 105, 100, 46, 120, 58, 32, 37, 48, 50, 100, 44, 32, 98, 105, 100, 46, 120, 32, 58, 32, 37, 100, 44, 32, 98, 105, 100, 46, 121, 58, 32, 37, 100, 44, 32, 103, 105, 100, 32, 58, 32, 37, 48, 51, 100, 44, 32, 119, 97, 114, 112, 95, 105, 100, 58, 32, 37, 100, 44, 32, 103, 98, 105, 100, 32, 58, 32, 37, 100, 10};

.visible .entry _Z22print_details_of_warpsv()
{
	.local .align 8 .b8 	__local_depot0[24];
	.reg .b64 	%SP;
	.reg .b64 	%SPL;
	.reg .b32 	%r<11>;
	.reg .b64 	%rd<5>;

	mov.u64 	%SPL, __local_depot0;
	cvta.local.u64 	%SP, %SPL;
	add.u64 	%rd1, %SP, 0;
	add.u64 	%rd2, %SPL, 0;
	mov.u32 	%r1, %ntid.x;
	mov.u32 	%r2, %nctaid.x;
	mov.u32 	%r3, %ctaid.y;
	mov.u32 	%r4, %ctaid.x;
	mov.u32 	%r5, %tid.x;
	mad.lo.s32 	%r6, %r3, %r2, %r4;
	mad.lo.s32 	%r7, %r6, %r1, %r5;
	shr.u32 	%r8, %r5, 5;
	st.local.v2.u32 	[%rd2], {%r5, %r4};
	st.local.v2.u32 	[%rd2+8], {%r3, %r7};
	st.local.v2.u32 	[%rd2+16], {%r8, %r6};
	mov.u64 	%rd3, $str;
	cvta.global.u64 	%rd4, %rd3;
	{ // callseq 0, 0
	.param .b64 param0;
	st.param.b64 	[param0], %rd4;
	.param .b64 param1;
	st.param.b64 	[param1], %rd1;
	.param .b32 retval0;
	call.uni (retval0), 
	vprintf, 
	(
	param0, 
	param1
	);
	ld.param.b32 	%r9, [retval0];
	} // callseq 0
	ret;

}


// ===== COMPILED SASS (sm_100) =====

	.target	sm_100

	.elftype	@"ET_EXEC"


//--------------------- .note.nv.tkinfo           --------------------------
	.section	.note.nv.tkinfo,"",@"SHT_NOTE"
	.sectionflags	@"SHF_NOTE_NV_TKINFO"
	.tkinfo
        /*0018*/ 	.word	0x00000002
        /*0030*/ 	.string	""
        /*0030*/ 	.string	"ptxas"
        /*0030*/ 	.string	"Cuda compilation tools, release 13.0, V13.0.88"
        /*0030*/ 	.string	"Build cuda_13.0.r13.0/compiler.36424714_0"
        /*0030*/ 	.string	"-arch sm_100 -m 64 "



//--------------------- .note.nv.cuinfo           --------------------------
	.section	.note.nv.cuinfo,"",@"SHT_NOTE"
	.sectionflags	@"SHF_NOTE_NV_CUINFO"
        /*0018*/ 	.short	0x0002
        /*001a*/ 	.short	0x0064
        /*001c*/ 	.short	0x0082
	.zero		2


//--------------------- .nv.info                  --------------------------
	.section	.nv.info,"",@"SHT_CUDA_INFO"
	.align	4


	//----- nvinfo : EIATTR_REGCOUNT
	.align		4
        /*0000*/ 	.byte	0x04, 0x2f
        /*0002*/ 	.short	(.L_2 - .L_1)
	.align		4
.L_1:
        /*0004*/ 	.word	index@(_Z22print_details_of_warpsv)
        /*0008*/ 	.word	0x00000018


	//----- nvinfo : EIATTR_FRAME_SIZE
	.align		4
.L_2:
        /*000c*/ 	.byte	0x04, 0x11
        /*000e*/ 	.short	(.L_4 - .L_3)
	.align		4
.L_3:
        /*0010*/ 	.word	index@(_Z22print_details_of_warpsv)
        /*0014*/ 	.word	0x00000018


	//----- nvinfo : EIATTR_MIN_STACK_SIZE
	.align		4
.L_4:
        /*0018*/ 	.byte	0x04, 0x12
        /*001a*/ 	.short	(.L_6 - .L_5)
	.align		4
.L_5:
        /*001c*/ 	.word	index@(_Z22print_details_of_warpsv)
        /*0020*/ 	.word	0x00000018
.L_6:


//--------------------- .nv.compat                --------------------------
	.section	.nv.compat,"",@"SHT_CUDA_COMPAT_INFO"
	.align	4
        /*0000*/ 	.byte	0x02, 0x09, 0x00, 0x00, 0x02, 0x02, 0x01, 0x00, 0x02, 0x05, 0x05, 0x00, 0x03, 0x07, 0x01, 0x01
        /*0010*/ 	.byte	0x02, 0x03, 0x00, 0x00, 0x02, 0x06, 0x01, 0x00, 0x04, 0x0b, 0x08, 0x00, 0x09, 0x00, 0x00, 0x00
        /*0020*/ 	.byte	0x00, 0x00, 0x00, 0x00


//--------------------- .nv.info._Z22print_details_of_warpsv --------------------------
	.section	.nv.info._Z22print_details_of_warpsv,"",@"SHT_CUDA_INFO"
	.sectionflags	@""
	.align	4


	//----- nvinfo : EIATTR_CUDA_API_VERSION
	.align		4
        /*0000*/ 	.byte	0x04, 0x37
        /*0002*/ 	.short	(.L_8 - .L_7)
.L_7:
        /*0004*/ 	.word	0x00000082


	//----- nvinfo : EIATTR_SPARSE_MMA_MASK
	.align		4
.L_8:
        /*0008*/ 	.byte	0x03, 0x50
        /*000a*/ 	.short	0x0000


	//----- nvinfo : EIATTR_MAXREG_COUNT
	.align		4
        /*000c*/ 	.byte	0x03, 0x1b
        /*000e*/ 	.short	0x00ff


	//----- nvinfo : EIATTR_EXTERNS
	.align		4
        /*0010*/ 	.byte	0x04, 0x0f
        /*0012*/ 	.short	(.L_10 - .L_9)


	//   ....[0]....
	.align		4
.L_9:
        /*0014*/ 	.word	index@(vprintf)


	//----- nvinfo : EIATTR_MERCURY_ISA_VERSION
	.align		4
.L_10:
        /*0018*/ 	.byte	0x03, 0x5f
        /*001a*/ 	.short	0x0101


	//----- nvinfo : EIATTR_VRC_CTA_INIT_COUNT
	.align		4
        /*001c*/ 	.byte	0x02, 0x4a
	.zero		1
	.zero		1


	//----- nvinfo : EIATTR_SYSCALL_OFFSETS
	.align		4
        /*0020*/ 	.byte	0x04, 0x46
        /*0022*/ 	.short	(.L_12 - .L_11)


	//   ....[0]....
.L_11:
        /*0024*/ 	.word	0x00000170


	//----- nvinfo : EIATTR_EXIT_INSTR_OFFSETS
	.align		4
.L_12:
        /*0028*/ 	.byte	0x04, 0x1c
        /*002a*/ 	.short	(.L_14 - .L_13)


	//   ....[0]....
.L_13:
        /*002c*/ 	.word	0x00000180


	//----- nvinfo : EIATTR_SW_WAR
	.align		4
.L_14:
        /*0030*/ 	.byte	0x04, 0x36
        /*0032*/ 	.short	(.L_16 - .L_15)
.L_15:
        /*0034*/ 	.word	0x00000008
.L_16:


//--------------------- .nv.callgraph             --------------------------
	.section	.nv.callgraph,"",@"SHT_CUDA_CALLGRAPH"
	.align	4
	.sectionentsize	8
	.align		4
        /*0000*/ 	.word	0x00000000
	.align		4
        /*0004*/ 	.word	0xffffffff
	.align		4
        /*0008*/ 	.word	index@(_Z22print_details_of_warpsv)
	.align		4
        /*000c*/ 	.word	index@(vprintf)
	.align		4
        /*0010*/ 	.word	0x00000000
	.align		4
        /*0014*/ 	.word	0xfffffffe
	.align		4
        /*0018*/ 	.word	0x00000000
	.align		4
        /*001c*/ 	.word	0xfffffffd
	.align		4
        /*0020*/ 	.word	0x00000000
	.align		4
        /*0024*/ 	.word	0xfffffffc


//--------------------- .nv.constant4             --------------------------
	.section	.nv.constant4,"a",@progbits
	.align	8
	.align		8
.nv.constant4:
        /*0000*/ 	.dword	vprintf
	.align		8
        /*0008*/ 	.dword	$str


//--------------------- .text._Z22print_details_of_warpsv --------------------------
	.section	.text._Z22print_details_of_warpsv,"ax",@progbits
	.align	128
        .global         _Z22print_details_of_warpsv
        .type           _Z22print_details_of_warpsv,@function
        .size           _Z22print_details_of_warpsv,(.L_x_2 - _Z22print_details_of_warpsv)
        .other          _Z22print_details_of_warpsv,@"STO_CUDA_ENTRY STV_DEFAULT"
_Z22print_details_of_warpsv:
.text._Z22print_details_of_warpsv:
[----:B------:R-:W0:Y:S01]  /*0000*/  LDC R1, c[0x0][0x37c] ;  /* 0x0000df00ff017b82 */ /* 0x000e220000000800 */
[----:B------:R-:W1:Y:S01]  /*0010*/  S2R R10, SR_CTAID.Y ;  /* 0x00000000000a7919 */ /* 0x000e620000002600 */
[----:B------:R-:W2:Y:S01]  /*0020*/  LDCU UR5, c[0x0][0x2fc] ;  /* 0x00005f80ff0577ac */ /* 0x000ea20008000800 */
[----:B0-----:R-:W-:Y:S01]  /*0030*/  VIADD R1, R1, 0xffffffe8 ;  /* 0xffffffe801017836 */ /* 0x001fe20000000000 */
[----:B------:R-:W-:Y:S01]  /*0040*/  MOV R0, 0x0 ;  /* 0x0000000000007802 */ /* 0x000fe20000000f00 */
[----:B------:R-:W1:Y:S01]  /*0050*/  S2R R13, SR_CTAID.X ;  /* 0x00000000000d7919 */ /* 0x000e620000002500 */
[----:B------:R-:W0:Y:S02]  /*0060*/  LDCU UR6, c[0x0][0x360] ;  /* 0x00006c00ff0677ac */ /* 0x000e240008000800 */
[----:B------:R3:W4:Y:S01]  /*0070*/  LDC.64 R8, c[0x4][R0] ;  /* 0x0100000000087b82 */ /* 0x0007220000000a00 */
[----:B------:R-:W5:Y:S01]  /*0080*/  S2R R12, SR_TID.X ;  /* 0x00000000000c7919 */ /* 0x000f620000002100 */
[----:B------:R-:W1:Y:S02]  /*0090*/  LDCU UR4, c[0x0][0x370] ;  /* 0x00006e00ff0477ac */ /* 0x000e640008000800 */
[----:B-1----:R-:W-:Y:S01]  /*00a0*/  IMAD R3, R10, UR4, R13 ;  /* 0x000000040a037c24 */ /* 0x002fe2000f8e020d */
[----:B------:R-:W1:Y:S01]  /*00b0*/  LDCU UR4, c[0x0][0x2f8] ;  /* 0x00005f00ff0477ac */ /* 0x000e620008000800 */
[----:B-----5:R-:W-:-:S02]  /*00c0*/  SHF.R.U32.HI R2, RZ, 0x5, R12 ;  /* 0x00000005ff027819 */ /* 0x020fc4000001160c */
[----:B0-----:R-:W-:Y:S01]  /*00d0*/  IMAD R11, R3, UR6, R12 ;  /* 0x00000006030b7c24 */ /* 0x001fe2000f8e020c */
[----:B------:R3:W-:Y:S01]  /*00e0*/  STL.64 [R1], R12 ;  /* 0x0000000c01007387 */ /* 0x0007e20000100a00 */
[----:B------:R-:W0:Y:S03]  /*00f0*/  LDCU.64 UR6, c[0x4][0x8] ;  /* 0x01000100ff0677ac */ /* 0x000e260008000a00 */
[----:B------:R3:W-:Y:S04]  /*0100*/  STL.64 [R1+0x10], R2 ;  /* 0x0000100201007387 */ /* 0x0007e80000100a00 */
[----:B------:R3:W-:Y:S01]  /*0110*/  STL.64 [R1+0x8], R10 ;  /* 0x0000080a01007387 */ /* 0x0007e20000100a00 */
[----:B-1----:R-:W-:-:S05]  /*0120*/  IADD3 R6, P0, PT, R1, UR4, RZ ;  /* 0x0000000401067c10 */ /* 0x002fca000ff1e0ff */
[----:B--2---:R-:W-:Y:S01]  /*0130*/  IMAD.X R7, RZ, RZ, UR5, P0 ;  /* 0x00000005ff077e24 */ /* 0x004fe200080e06ff */
[----:B0-----:R-:W-:Y:S01]  /*0140*/  MOV R5, UR7 ;  /* 0x0000000700057c02 */ /* 0x001fe20008000f00 */
[----:B---34-:R-:W-:-:S07]  /*0150*/  IMAD.U32 R4, RZ, RZ, UR6 ;  /* 0x00000006ff047e24 */ /* 0x018fce000f8e00ff */
[----:B------:R-:W-:-:S07]  /*0160*/  LEPC R20, `(.L_x_0) ;  /* 0x000000001014794e */ /* 0x000fce0000000000 */
[----:B------:R-:W-:Y:S05]  /*0170*/  CALL.ABS.NOINC R8 ;  /* 0x0000000008007343 */ /* 0x000fea0003c00000 */
.L_x_0:
[----:B------:R-:W-:Y:S05]  /*0180*/  EXIT ;  /* 0x000000000000794d */ /* 0x000fea0003800000 */
.L_x_1:
[----:B------:R-:W-:-:S00]  /*0190*/  BRA `(.L_x_1) ;  /* 0xfffffffc00fc7947 */ /* 0x000fc0000383ffff */
[----:B------:R-:W-:-:S00]  /*01a0*/  NOP ;  /* 0x0000000000007918 */ /* 0x000fc00000000000 */
        /* <DEDUP_REMOVED lines=13> */
.L_x_2:


//--------------------- .nv.global.init           --------------------------
	.section	.nv.global.init,"aw",@progbits
.nv.global.init:
	.type		$str,@object
	.size		$str,(.L_0 - $str)
$str:
        /*0000*/ 	.byte	0x74, 0x69, 0x64, 0x2e, 0x78, 0x3a, 0x20, 0x25, 0x30, 0x32, 0x64, 0x2c, 0x20, 0x62, 0x69, 0x64
        /*0010*/ 	.byte	0x2e, 0x78, 0x20, 0x3a, 0x20, 0x25, 0x64, 0x2c, 0x20, 0x62, 0x69, 0x64, 0x2e, 0x79, 0x3a, 0x20
        /*0020*/ 	.byte	0x25, 0x64, 0x2c, 0x20, 0x67, 0x69, 0x64, 0x20, 0x3a, 0x20, 0x25, 0x30, 0x33, 0x64, 0x2c, 0x20
        /*0030*/ 	.byte	0x77, 0x61, 0x72, 0x70, 0x5f, 0x69, 0x64, 0x3a, 0x20, 0x25, 0x64, 0x2c, 0x20, 0x67, 0x62, 0x69
        /*0040*/ 	.byte	0x64, 0x20, 0x3a, 0x20, 0x25, 0x64, 0x0a, 0x00
.L_0:


//--------------------- .nv.shared.reserved.0     --------------------------
	.section	.nv.shared.reserved.0,"aw",@nobits
	.weak		__nv_reservedSMEM_offset_0_alias
	.size		__nv_reservedSMEM_offset_0_alias, 0, 64
	.other		__nv_reservedSMEM_offset_0_alias,@"STO_CUDA_RESERVED_SHARED STV_DEFAULT"
__nv_reservedSMEM_offset_0_alias:
	.zero		0
	.zero		64


//--------------------- .nv.constant0._Z22print_details_of_warpsv --------------------------
	.section	.nv.constant0._Z22print_details_of_warpsv,"a",@progbits
	.sectionflags	@""
	.align	4
.nv.constant0._Z22print_details_of_warpsv:
	.zero		896


//--------------------- SYMBOLS --------------------------

	.type		.nv.reservedSmem.offset0,@object
	.size		.nv.reservedSmem.offset0,0x4
	.type		vprintf,@function
